//
// Generated by NVIDIA NVVM Compiler
//
// Compiler Build ID: CL-36424714
// Cuda compilation tools, release 13.0, V13.0.88
// Based on NVVM 20.0.0
//

.version 9.0
.target sm_100
.address_size 64

	// .globl	_Z2f1P6float3

.visible .entry _Z2f1P6float3(
	.param .u64 .ptr .align 1 _Z2f1P6float3_param_0
)
{
	.reg .b32 	%r<2>;
	.reg .b32 	%f<7>;
	.reg .b64 	%rd<5>;

	ld.param.u64 	%rd1, [_Z2f1P6float3_param_0];
	cvta.to.global.u64 	%rd2, %rd1;
	mov.u32 	%r1, %tid.x;
	mul.wide.u32 	%rd3, %r1, 12;
	add.s64 	%rd4, %rd2, %rd3;
	ld.global.f32 	%f1, [%rd4];
	ld.global.f32 	%f2, [%rd4+4];
	ld.global.f32 	%f3, [%rd4+8];
	add.f32 	%f4, %f1, 0f3F800000;
	add.f32 	%f5, %f2, 0f3F800000;
	add.f32 	%f6, %f3, 0f3F800000;
	st.global.f32 	[%rd4], %f4;
	st.global.f32 	[%rd4+4], %f5;
	st.global.f32 	[%rd4+8], %f6;
	ret;

}
	// .globl	_Z2f2PfS_S_
.visible .entry _Z2f2PfS_S_(
	.param .u64 .ptr .align 1 _Z2f2PfS_S__param_0,
	.param .u64 .ptr .align 1 _Z2f2PfS_S__param_1,
	.param .u64 .ptr .align 1 _Z2f2PfS_S__param_2
)
{
	.reg .b32 	%r<2>;
	.reg .b32 	%f<7>;
	.reg .b64 	%rd<11>;

	ld.param.u64 	%rd1, [_Z2f2PfS_S__param_0];
	ld.param.u64 	%rd2, [_Z2f2PfS_S__param_1];
	ld.param.u64 	%rd3, [_Z2f2PfS_S__param_2];
	cvta.to.global.u64 	%rd4, %rd3;
	cvta.to.global.u64 	%rd5, %rd2;
	cvta.to.global.u64 	%rd6, %rd1;
	mov.u32 	%r1, %tid.x;
	mul.wide.u32 	%rd7, %r1, 4;
	add.s64 	%rd8, %rd6, %rd7;
	ld.global.f32 	%f1, [%rd8];
	add.f32 	%f2, %f1, 0f3F800000;
	st.global.f32 	[%rd8], %f2;
	add.s64 	%rd9, %rd5, %rd7;
	ld.global.f32 	%f3, [%rd9];
	add.f32 	%f4, %f3, 0f3F800000;
	st.global.f32 	[%rd9], %f4;
	add.s64 	%rd10, %rd4, %rd7;
	ld.global.f32 	%f5, [%rd10];
	add.f32 	%f6, %f5, 0f3F800000;
	st.global.f32 	[%rd10], %f6;
	ret;

}


// ===== COMPILED SASS (sm_100) =====

	.target	sm_100

	.elftype	@"ET_EXEC"


//--------------------- .note.nv.tkinfo           --------------------------
	.section	.note.nv.tkinfo,"",@"SHT_NOTE"
	.sectionflags	@"SHF_NOTE_NV_TKINFO"
	.tkinfo
        /*0018*/ 	.word	0x00000002
        /*0030*/ 	.string	""
        /*0030*/ 	.string	"ptxas"
        /*0030*/ 	.string	"Cuda compilation tools, release 13.0, V13.0.88"
        /*0030*/ 	.string	"Build cuda_13.0.r13.0/compiler.36424714_0"
        /*0030*/ 	.string	"-arch sm_100 -m 64 "



//--------------------- .note.nv.cuinfo           --------------------------
	.section	.note.nv.cuinfo,"",@"SHT_NOTE"
	.sectionflags	@"SHF_NOTE_NV_CUINFO"
        /*0018*/ 	.short	0x0002
        /*001a*/ 	.short	0x0064
        /*001c*/ 	.short	0x0082
	.zero		2


//--------------------- .nv.info                  --------------------------
	.section	.nv.info,"",@"SHT_CUDA_INFO"
	.align	4


	//----- nvinfo : EIATTR_REGCOUNT
	.align		4
        /*0000*/ 	.byte	0x04, 0x2f
        /*0002*/ 	.short	(.L_1 - .L_0)
	.align		4
.L_0:
        /*0004*/ 	.word	index@(_Z2f1P6float3)
        /*0008*/ 	.word	0x0000000c


	//----- nvinfo : EIATTR_FRAME_SIZE
	.align		4
.L_1:
        /*000c*/ 	.byte	0x04, 0x11
        /*000e*/ 	.short	(.L_3 - .L_2)
	.align		4
.L_2:
        /*0010*/ 	.word	index@(_Z2f1P6float3)
        /*0014*/ 	.word	0x00000000


	//----- nvinfo : EIATTR_REGCOUNT
	.align		4
.L_3:
        /*0018*/ 	.byte	0x04, 0x2f
        /*001a*/ 	.short	(.L_5 - .L_4)
	.align		4
.L_4:
        /*001c*/ 	.word	index@(_Z2f2PfS_S_)
        /*0020*/ 	.word	0x00000010


	//----- nvinfo : EIATTR_FRAME_SIZE
	.align		4
.L_5:
        /*0024*/ 	.byte	0x04, 0x11
        /*0026*/ 	.short	(.L_7 - .L_6)
	.align		4
.L_6:
        /*0028*/ 	.word	index@(_Z2f2PfS_S_)
        /*002c*/ 	.word	0x00000000


	//----- nvinfo : EIATTR_MIN_STACK_SIZE
	.align		4
.L_7:
        /*0030*/ 	.byte	0x04, 0x12
        /*0032*/ 	.short	(.L_9 - .L_8)
	.align		4
.L_8:
        /*0034*/ 	.word	index@(_Z2f2PfS_S_)
        /*0038*/ 	.word	0x00000000


	//----- nvinfo : EIATTR_MIN_STACK_SIZE
	.align		4
.L_9:
        /*003c*/ 	.byte	0x04, 0x12
        /*003e*/ 	.short	(.L_11 - .L_10)
	.align		4
.L_10:
        /*0040*/ 	.word	index@(_Z2f1P6float3)
        /*0044*/ 	.word	0x00000000
.L_11:


//--------------------- .nv.compat                --------------------------
	.section	.nv.compat,"",@"SHT_CUDA_COMPAT_INFO"
	.align	4
        /*0000*/ 	.byte	0x02, 0x09, 0x00, 0x00, 0x02, 0x02, 0x01, 0x00, 0x02, 0x05, 0x05, 0x00, 0x03, 0x07, 0x01, 0x01
        /*0010*/ 	.byte	0x02, 0x03, 0x00, 0x00, 0x02, 0x06, 0x01, 0x00, 0x04, 0x0b, 0x08, 0x00, 0x09, 0x00, 0x00, 0x00
        /*0020*/ 	.byte	0x00, 0x00, 0x00, 0x00


//--------------------- .nv.info._Z2f2PfS_S_      --------------------------
	.section	.nv.info._Z2f2PfS_S_,"",@"SHT_CUDA_INFO"
	.sectionflags	@""
	.align	4


	//----- nvinfo : EIATTR_CUDA_API_VERSION
	.align		4
        /*0000*/ 	.byte	0x04, 0x37
        /*0002*/ 	.short	(.L_13 - .L_12)
.L_12:
        /*0004*/ 	.word	0x00000082


	//----- nvinfo : EIATTR_KPARAM_INFO
	.align		4
.L_13:
        /*0008*/ 	.byte	0x04, 0x17
        /*000a*/ 	.short	(.L_15 - .L_14)
.L_14:
        /*000c*/ 	.word	0x00000000
        /*0010*/ 	.short	0x0002
        /*0012*/ 	.short	0x0010
        /*0014*/ 	.byte	0x00, 0xf5, 0x21, 0x00


	//----- nvinfo : EIATTR_KPARAM_INFO
	.align		4
.L_15:
        /*0018*/ 	.byte	0x04, 0x17
        /*001a*/ 	.short	(.L_17 - .L_16)
.L_16:
        /*001c*/ 	.word	0x00000000
        /*0020*/ 	.short	0x0001
        /*0022*/ 	.short	0x0008
        /*0024*/ 	.byte	0x00, 0xf5, 0x21, 0x00


	//----- nvinfo : EIATTR_KPARAM_INFO
	.align		4
.L_17:
        /*0028*/ 	.byte	0x04, 0x17
        /*002a*/ 	.short	(.L_19 - .L_18)
.L_18:
        /*002c*/ 	.word	0x00000000
        /*0030*/ 	.short	0x0000
        /*0032*/ 	.short	0x0000
        /*0034*/ 	.byte	0x00, 0xf5, 0x21, 0x00


	//----- nvinfo : EIATTR_SPARSE_MMA_MASK
	.align		4
.L_19:
        /*0038*/ 	.byte	0x03, 0x50
        /*003a*/ 	.short	0x0000


	//----- nvinfo : EIATTR_MAXREG_COUNT
	.align		4
        /*003c*/ 	.byte	0x03, 0x1b
        /*003e*/ 	.short	0x00ff


	//----- nvinfo : EIATTR_MERCURY_ISA_VERSION
	.align		4
        /*0040*/ 	.byte	0x03, 0x5f
        /*0042*/ 	.short	0x0101


	//----- nvinfo : EIATTR_VRC_CTA_INIT_COUNT
	.align		4
        /*0044*/ 	.byte	0x02, 0x4a
	.zero		1
	.zero		1


	//----- nvinfo : EIATTR_EXIT_INSTR_OFFSETS
	.align		4
        /*0048*/ 	.byte	0x04, 0x1c
        /*004a*/ 	.short	(.L_21 - .L_20)


	//   ....[0]....
.L_20:
        /*004c*/ 	.word	0x00000120


	//----- nvinfo : EIATTR_CBANK_PARAM_SIZE
	.align		4
.L_21:
        /*0050*/ 	.byte	0x03, 0x19
        /*0052*/ 	.short	0x0018


	//----- nvinfo : EIATTR_PARAM_CBANK
	.align		4
        /*0054*/ 	.byte	0x04, 0x0a
        /*0056*/ 	.short	(.L_23 - .L_22)
	.align		4
.L_22:
        /*0058*/ 	.word	index@(.nv.constant0._Z2f2PfS_S_)
        /*005c*/ 	.short	0x0380
        /*005e*/ 	.short	0x0018


	//----- nvinfo : EIATTR_SW_WAR
	.align		4
.L_23:
        /*0060*/ 	.byte	0x04, 0x36
        /*0062*/ 	.short	(.L_25 - .L_24)
.L_24:
        /*0064*/ 	.word	0x00000008
.L_25:


//--------------------- .nv.info._Z2f1P6float3    --------------------------
	.section	.nv.info._Z2f1P6float3,"",@"SHT_CUDA_INFO"
	.sectionflags	@""
	.align	4


	//----- nvinfo : EIATTR_CUDA_API_VERSION
	.align		4
        /*0000*/ 	.byte	0x04, 0x37
        /*0002*/ 	.short	(.L_27 - .L_26)
.L_26:
        /*0004*/ 	.word	0x00000082


	//----- nvinfo : EIATTR_KPARAM_INFO
	.align		4
.L_27:
        /*0008*/ 	.byte	0x04, 0x17
        /*000a*/ 	.short	(.L_29 - .L_28)
.L_28:
        /*000c*/ 	.word	0x00000000
        /*0010*/ 	.short	0x0000
        /*0012*/ 	.short	0x0000
        /*0014*/ 	.byte	0x00, 0xf5, 0x21, 0x00


	//----- nvinfo : EIATTR_SPARSE_MMA_MASK
	.align		4
.L_29:
        /*0018*/ 	.byte	0x03, 0x50
        /*001a*/ 	.short	0x0000


	//----- nvinfo : EIATTR_MAXREG_COUNT
	.align		4
        /*001c*/ 	.byte	0x03, 0x1b
        /*001e*/ 	.short	0x00ff


	//----- nvinfo : EIATTR_MERCURY_ISA_VERSION
	.align		4
        /*0020*/ 	.byte	0x03, 0x5f
        /*0022*/ 	.short	0x0101


	//----- nvinfo : EIATTR_VRC_CTA_INIT_COUNT
	.align		4
        /*0024*/ 	.byte	0x02, 0x4a
	.zero		1
	.zero		1


	//----- nvinfo : EIATTR_EXIT_INSTR_OFFSETS
	.align		4
        /*0028*/ 	.byte	0x04, 0x1c
        /*002a*/ 	.short	(.L_31 - .L_30)


	//   ....[0]....
.L_30:
        /*002c*/ 	.word	0x000000e0


	//----- nvinfo : EIATTR_CBANK_PARAM_SIZE
	.align		4
.L_31:
        /*0030*/ 	.byte	0x03, 0x19
        /*0032*/ 	.short	0x0008


	//----- nvinfo : EIATTR_PARAM_CBANK
	.align		4
        /*0034*/ 	.byte	0x04, 0x0a
        /*0036*/ 	.short	(.L_33 - .L_32)
	.align		4
.L_32:
        /*0038*/ 	.word	index@(.nv.constant0._Z2f1P6float3)
        /*003c*/ 	.short	0x0380
        /*003e*/ 	.short	0x0008


	//----- nvinfo : EIATTR_SW_WAR
	.align		4
.L_33:
        /*0040*/ 	.byte	0x04, 0x36
        /*0042*/ 	.short	(.L_35 - .L_34)
.L_34:
        /*0044*/ 	.word	0x00000008
.L_35:


//--------------------- .nv.callgraph             --------------------------
	.section	.nv.callgraph,"",@"SHT_CUDA_CALLGRAPH"
	.align	4
	.sectionentsize	8
	.align		4
        /*0000*/ 	.word	0x00000000
	.align		4
        /*0004*/ 	.word	0xffffffff
	.align		4
        /*0008*/ 	.word	0x00000000
	.align		4
        /*000c*/ 	.word	0xfffffffe
	.align		4
        /*0010*/ 	.word	0x00000000
	.align		4
        /*0014*/ 	.word	0xfffffffd
	.align		4
        /*0018*/ 	.word	0x00000000
	.align		4
        /*001c*/ 	.word	0xfffffffc


//--------------------- .text._Z2f2PfS_S_         --------------------------
	.section	.text._Z2f2PfS_S_,"ax",@progbits
	.align	128
        .global         _Z2f2PfS_S_
        .type           _Z2f2PfS_S_,@function
        .size           _Z2f2PfS_S_,(.L_x_2 - _Z2f2PfS_S_)
        .other          _Z2f2PfS_S_,@"STO_CUDA_ENTRY STV_DEFAULT"
_Z2f2PfS_S_:
.text._Z2f2PfS_S_:
[----:B------:R-:W-:Y:S01]  /*0000*/  LDC R1, c[0x0][0x37c] ;  /* 0x0000df00ff017b82 */ /* 0x000fe20000000800 */
[----:B------:R-:W0:Y:S07]  /*0010*/  S2R R13, SR_TID.X ;  /* 0x00000000000d7919 */ /* 0x000e2e0000002100 */
[----:B------:R-:W0:Y:S01]  /*0020*/  LDC.64 R2, c[0x0][0x380] ;  /* 0x0000e000ff027b82 */ /* 0x000e220000000a00 */
[----:B------:R-:W1:Y:S07]  /*0030*/  LDCU.64 UR4, c[0x0][0x358] ;  /* 0x00006b00ff0477ac */ /* 0x000e6e0008000a00 */
[----:B------:R-:W2:Y:S08]  /*0040*/  LDC.64 R4, c[0x0][0x388] ;  /* 0x0000e200ff047b82 */ /* 0x000eb00000000a00 */
[----:B------:R-:W3:Y:S01]  /*0050*/  LDC.64 R6, c[0x0][0x390] ;  /* 0x0000e400ff067b82 */ /* 0x000ee20000000a00 */
[----:B0-----:R-:W-:-:S05]  /*0060*/  IMAD.WIDE.U32 R2, R13, 0x4, R2 ;  /* 0x000000040d027825 */ /* 0x001fca00078e0002 */
[----:B-1----:R-:W4:Y:S01]  /*0070*/  LDG.E R0, desc[UR4][R2.64] ;  /* 0x0000000402007981 */ /* 0x002f22000c1e1900 */
[----:B--2---:R-:W-:-:S04]  /*0080*/  IMAD.WIDE.U32 R4, R13, 0x4, R4 ;  /* 0x000000040d047825 */ /* 0x004fc800078e0004 */
[----:B----4-:R-:W-:-:S05]  /*0090*/  FADD R9, R0, 1 ;  /* 0x3f80000000097421 */ /* 0x010fca0000000000 */
[----:B------:R-:W-:Y:S04]  /*00a0*/  STG.E desc[UR4][R2.64], R9 ;  /* 0x0000000902007986 */ /* 0x000fe8000c101904 */
[----:B------:R-:W2:Y:S01]  /*00b0*/  LDG.E R0, desc[UR4][R4.64] ;  /* 0x0000000404007981 */ /* 0x000ea2000c1e1900 */
[----:B---3--:R-:W-:-:S04]  /*00c0*/  IMAD.WIDE.U32 R6, R13, 0x4, R6 ;  /* 0x000000040d067825 */ /* 0x008fc800078e0006 */
[----:B--2---:R-:W-:-:S05]  /*00d0*/  FADD R11, R0, 1 ;  /* 0x3f800000000b7421 */ /* 0x004fca0000000000 */
[----:B------:R-:W-:Y:S04]  /*00e0*/  STG.E desc[UR4][R4.64], R11 ;  /* 0x0000000b04007986 */ /* 0x000fe8000c101904 */
[----:B------:R-:W2:Y:S02]  /*00f0*/  LDG.E R0, desc[UR4][R6.64] ;  /* 0x0000000406007981 */ /* 0x000ea4000c1e1900 */
[----:B--2---:R-:W-:-:S05]  /*0100*/  FADD R13, R0, 1 ;  /* 0x3f800000000d7421 */ /* 0x004fca0000000000 */
[----:B------:R-:W-:Y:S01]  /*0110*/  STG.E desc[UR4][R6.64], R13 ;  /* 0x0000000d06007986 */ /* 0x000fe2000c101904 */
[----:B------:R-:W-:Y:S05]  /*0120*/  EXIT ;  /* 0x000000000000794d */ /* 0x000fea0003800000 */
.L_x_0:
[----:B------:R-:W-:-:S00]  /*0130*/  BRA `(.L_x_0) ;  /* 0xfffffffc00fc7947 */ /* 0x000fc0000383ffff */
[----:B------:R-:W-:-:S00]  /*0140*/  NOP ;  /* 0x0000000000007918 */ /* 0x000fc00000000000 */
        /* <DEDUP_REMOVED lines=11> */
.L_x_2:


//--------------------- .text._Z2f1P6float3       --------------------------
	.section	.text._Z2f1P6float3,"ax",@progbits
	.align	128
        .global         _Z2f1P6float3
        .type           _Z2f1P6float3,@function
        .size           _Z2f1P6float3,(.L_x_3 - _Z2f1P6float3)
        .other          _Z2f1P6float3,@"STO_CUDA_ENTRY STV_DEFAULT"
_Z2f1P6float3:
.text._Z2f1P6float3:
[----:B------:R-:W-:Y:S01]  /*0000*/  LDC R1, c[0x0][0x37c] ;  /* 0x0000df00ff017b82 */ /* 0x000fe20000000800 */
[----:B------:R-:W0:Y:S07]  /*0010*/  S2R R5, SR_TID.X ;  /* 0x0000000000057919 */ /* 0x000e2e0000002100 */
[----:B------:R-:W0:Y:S01]  /*0020*/  LDC.64 R2, c[0x0][0x380] ;  /* 0x0000e000ff027b82 */ /* 0x000e220000000a00 */
[----:B------:R-:W1:Y:S01]  /*0030*/  LDCU.64 UR4, c[0x0][0x358] ;  /* 0x00006b00ff0477ac */ /* 0x000e620008000a00 */
[----:B0-----:R-:W-:-:S05]  /*0040*/  IMAD.WIDE.U32 R2, R5, 0xc, R2 ;  /* 0x0000000c05027825 */ /* 0x001fca00078e0002 */
[----:B-1----:R-:W2:Y:S04]  /*0050*/  LDG.E R0, desc[UR4][R2.64] ;  /* 0x0000000402007981 */ /* 0x002ea8000c1e1900 */
[----:B------:R-:W3:Y:S04]  /*0060*/  LDG.E R4, desc[UR4][R2.64+0x4] ;  /* 0x0000040402047981 */ /* 0x000ee8000c1e1900 */
[----:B------:R-:W4:Y:S01]  /*0070*/  LDG.E R5, desc[UR4][R2.64+0x8] ;  /* 0x0000080402057981 */ /* 0x000f22000c1e1900 */
[----:B--2---:R-:W-:Y:S01]  /*0080*/  FADD R7, R0, 1 ;  /* 0x3f80000000077421 */ /* 0x004fe20000000000 */
[----:B---3--:R-:W-:-:S04]  /*0090*/  FADD R9, R4, 1 ;  /* 0x3f80000004097421 */ /* 0x008fc80000000000 */
[----:B------:R-:W-:Y:S01]  /*00a0*/  STG.E desc[UR4][R2.64], R7 ;  /* 0x0000000702007986 */ /* 0x000fe2000c101904 */
[----:B----4-:R-:W-:-:S03]  /*00b0*/  FADD R5, R5, 1 ;  /* 0x3f80000005057421 */ /* 0x010fc60000000000 */
[----:B------:R-:W-:Y:S04]  /*00c0*/  STG.E desc[UR4][R2.64+0x4], R9 ;  /* 0x0000040902007986 */ /* 0x000fe8000c101904 */
[----:B------:R-:W-:Y:S01]  /*00d0*/  STG.E desc[UR4][R2.64+0x8], R5 ;  /* 0x0000080502007986 */ /* 0x000fe2000c101904 */
[----:B------:R-:W-:Y:S05]  /*00e0*/  EXIT ;  /* 0x000000000000794d */ /* 0x000fea0003800000 */
.L_x_1:
        /* <DEDUP_REMOVED lines=9> */
.L_x_3:


//--------------------- .nv.shared.reserved.0     --------------------------
	.section	.nv.shared.reserved.0,"aw",@nobits
	.weak		__nv_reservedSMEM_offset_0_alias
	.size		__nv_reservedSMEM_offset_0_alias, 0, 64
	.other		__nv_reservedSMEM_offset_0_alias,@"STO_CUDA_RESERVED_SHARED STV_DEFAULT"
__nv_reservedSMEM_offset_0_alias:
	.zero		0
	.zero		64


//--------------------- .nv.constant0._Z2f2PfS_S_ --------------------------
	.section	.nv.constant0._Z2f2PfS_S_,"a",@progbits
	.sectionflags	@""
	.align	4
.nv.constant0._Z2f2PfS_S_:
	.zero		920


//--------------------- .nv.constant0._Z2f1P6float3 --------------------------
	.section	.nv.constant0._Z2f1P6float3,"a",@progbits
	.sectionflags	@""
	.align	4
.nv.constant0._Z2f1P6float3:
	.zero		904


//--------------------- SYMBOLS --------------------------

	.type		.nv.reservedSmem.offset0,@object
	.size		.nv.reservedSmem.offset0,0x4
